	.headerflags	@"EF_CUDA_TEXMODE_UNIFIED EF_CUDA_64BIT_ADDRESS EF_CUDA_ACCELERATORS EF_CUDA_SM90 EF_CUDA_VIRTUAL_SM(EF_CUDA_SM90)"
	.elftype	@"ET_EXEC"


//--------------------- .nv.info                  --------------------------
	.section	.nv.info,"",@"SHT_CUDA_INFO"
	.align	4


	//----- nvinfo : EIATTR_REGCOUNT
	.align		4
        /*0000*/ 	.byte	0x04, 0x2f
        /*0002*/ 	.short	(.L_3 - .L_2)
	.align		4
.L_2:
        /*0004*/ 	.word	index@(triton_poi_fused__native_batch_norm_legit_no_training_add_relu_16)
        /*0008*/ 	.word	0x00000016


	//----- nvinfo : EIATTR_MIN_STACK_SIZE
	.align		4
.L_3:
        /*000c*/ 	.byte	0x04, 0x12
        /*000e*/ 	.short	(.L_5 - .L_4)
	.align		4
.L_4:
        /*0010*/ 	.word	index@(triton_poi_fused__native_batch_norm_legit_no_training_add_relu_16)
        /*0014*/ 	.word	0x00000000


	//----- nvinfo : EIATTR_FRAME_SIZE
	.align		4
.L_5:
        /*0018*/ 	.byte	0x04, 0x11
        /*001a*/ 	.short	(.L_7 - .L_6)
	.align		4
.L_6:
        /*001c*/ 	.word	index@(triton_poi_fused__native_batch_norm_legit_no_training_add_relu_16)
        /*0020*/ 	.word	0x00000000


	//----- nvinfo : EIATTR_MIN_STACK_SIZE
	.align		4
.L_7:
        /*0024*/ 	.byte	0x04, 0x12
        /*0026*/ 	.short	(.L_9 - .L_8)
	.align		4
.L_8:
        /*0028*/ 	.word	index@(triton_poi_fused__native_batch_norm_legit_no_training_add_relu_16)
        /*002c*/ 	.word	0x00000000
.L_9:


//--------------------- .nv.info.triton_poi_fused__native_batch_norm_legit_no_training_add_relu_16 --------------------------
	.section	.nv.info.triton_poi_fused__native_batch_norm_legit_no_training_add_relu_16,"",@"SHT_CUDA_INFO"
	.sectionflags	@""
	.align	4


	//----- nvinfo : EIATTR_CUDA_API_VERSION
	.align		4
        /*0000*/ 	.byte	0x04, 0x37
        /*0002*/ 	.short	(.L_11 - .L_10)
.L_10:
        /*0004*/ 	.word	0x0000007c


	//----- nvinfo : EIATTR_KPARAM_INFO
	.align		4
.L_11:
        /*0008*/ 	.byte	0x04, 0x17
        /*000a*/ 	.short	(.L_13 - .L_12)
.L_12:
        /*000c*/ 	.word	0x00000000
        /*0010*/ 	.short	0x0007
        /*0012*/ 	.short	0x0038
        /*0014*/ 	.byte	0x00, 0xf0, 0x11, 0x00


	//----- nvinfo : EIATTR_KPARAM_INFO
	.align		4
.L_13:
        /*0018*/ 	.byte	0x04, 0x17
        /*001a*/ 	.short	(.L_15 - .L_14)
.L_14:
        /*001c*/ 	.word	0x00000000
        /*0020*/ 	.short	0x0006
        /*0022*/ 	.short	0x0030
        /*0024*/ 	.byte	0x00, 0xf4, 0x21, 0x00


	//----- nvinfo : EIATTR_KPARAM_INFO
	.align		4
.L_15:
        /*0028*/ 	.byte	0x04, 0x17
        /*002a*/ 	.short	(.L_17 - .L_16)
.L_16:
        /*002c*/ 	.word	0x00000000
        /*0030*/ 	.short	0x0005
        /*0032*/ 	.short	0x0028
        /*0034*/ 	.byte	0x00, 0xf4, 0x21, 0x00


	//----- nvinfo : EIATTR_KPARAM_INFO
	.align		4
.L_17:
        /*0038*/ 	.byte	0x04, 0x17
        /*003a*/ 	.short	(.L_19 - .L_18)
.L_18:
        /*003c*/ 	.word	0x00000000
        /*0040*/ 	.short	0x0004
        /*0042*/ 	.short	0x0020
        /*0044*/ 	.byte	0x00, 0xf4, 0x21, 0x00


	//----- nvinfo : EIATTR_KPARAM_INFO
	.align		4
.L_19:
        /*0048*/ 	.byte	0x04, 0x17
        /*004a*/ 	.short	(.L_21 - .L_20)
.L_20:
        /*004c*/ 	.word	0x00000000
        /*0050*/ 	.short	0x0003
        /*0052*/ 	.short	0x0018
        /*0054*/ 	.byte	0x00, 0xf4, 0x21, 0x00


	//----- nvinfo : EIATTR_KPARAM_INFO
	.align		4
.L_21:
        /*0058*/ 	.byte	0x04, 0x17
        /*005a*/ 	.short	(.L_23 - .L_22)
.L_22:
        /*005c*/ 	.word	0x00000000
        /*0060*/ 	.short	0x0002
        /*0062*/ 	.short	0x0010
        /*0064*/ 	.byte	0x00, 0xf4, 0x21, 0x00


	//----- nvinfo : EIATTR_KPARAM_INFO
	.align		4
.L_23:
        /*0068*/ 	.byte	0x04, 0x17
        /*006a*/ 	.short	(.L_25 - .L_24)
.L_24:
        /*006c*/ 	.word	0x00000000
        /*0070*/ 	.short	0x0001
        /*0072*/ 	.short	0x0008
        /*0074*/ 	.byte	0x00, 0xf4, 0x21, 0x00


	//----- nvinfo : EIATTR_KPARAM_INFO
	.align		4
.L_25:
        /*0078*/ 	.byte	0x04, 0x17
        /*007a*/ 	.short	(.L_27 - .L_26)
.L_26:
        /*007c*/ 	.word	0x00000000
        /*0080*/ 	.short	0x0000
        /*0082*/ 	.short	0x0000
        /*0084*/ 	.byte	0x00, 0xf4, 0x21, 0x00


	//----- nvinfo : EIATTR_SPARSE_MMA_MASK
	.align		4
.L_27:
        /*0088*/ 	.byte	0x03, 0x50
        /*008a*/ 	.short	0x0000


	//----- nvinfo : EIATTR_MAXREG_COUNT
	.align		4
        /*008c*/ 	.byte	0x03, 0x1b
        /*008e*/ 	.short	0x00ff


	//----- nvinfo : EIATTR_EXIT_INSTR_OFFSETS
	.align		4
        /*0090*/ 	.byte	0x04, 0x1c
        /*0092*/ 	.short	(.L_29 - .L_28)


	//   ....[0]....
.L_28:
        /*0094*/ 	.word	0x00000340


	//   ....[1]....
        /*0098*/ 	.word	0x00000360


	//----- nvinfo : EIATTR_REQNTID
	.align		4
.L_29:
        /*009c*/ 	.byte	0x04, 0x10
        /*009e*/ 	.short	(.L_31 - .L_30)
.L_30:
        /*00a0*/ 	.word	0x00000080
        /*00a4*/ 	.word	0x00000001
        /*00a8*/ 	.word	0x00000001


	//----- nvinfo : EIATTR_CBANK_PARAM_SIZE
	.align		4
.L_31:
        /*00ac*/ 	.byte	0x03, 0x19
        /*00ae*/ 	.short	0x003c


	//----- nvinfo : EIATTR_PARAM_CBANK
	.align		4
        /*00b0*/ 	.byte	0x04, 0x0a
        /*00b2*/ 	.short	(.L_33 - .L_32)
	.align		4
.L_32:
        /*00b4*/ 	.word	index@(.nv.constant0.triton_poi_fused__native_batch_norm_legit_no_training_add_relu_16)
        /*00b8*/ 	.short	0x0210
        /*00ba*/ 	.short	0x003c


	//----- nvinfo : EIATTR_SW_WAR
	.align		4
.L_33:
        /*00bc*/ 	.byte	0x04, 0x36
        /*00be*/ 	.short	(.L_35 - .L_34)
.L_34:
        /*00c0*/ 	.word	0x00000008
.L_35:


//--------------------- .nv.callgraph             --------------------------
	.section	.nv.callgraph,"",@"SHT_CUDA_CALLGRAPH"
	.align	4
	.sectionentsize	8
	.align		4
        /*0000*/ 	.word	0x00000000
	.align		4
        /*0004*/ 	.word	0xffffffff
	.align		4
        /*0008*/ 	.word	0x00000000
	.align		4
        /*000c*/ 	.word	0xfffffffe
	.align		4
        /*0010*/ 	.word	0x00000000
	.align		4
        /*0014*/ 	.word	0xfffffffd
	.align		4
        /*0018*/ 	.word	0x00000000
	.align		4
        /*001c*/ 	.word	0xfffffffc


//--------------------- .nv.constant4             --------------------------
	.section	.nv.constant4,"a",@progbits
	.align	8
	.align		8
.nv.constant4:
        /*0000*/ 	.dword	_$_str
	.align		8
        /*0008*/ 	.dword	_$_str_$_2


//--------------------- .text.triton_poi_fused__native_batch_norm_legit_no_training_add_relu_16 --------------------------
	.section	.text.triton_poi_fused__native_batch_norm_legit_no_training_add_relu_16,"ax",@progbits
	.align	128
        .global         triton_poi_fused__native_batch_norm_legit_no_training_add_relu_16
        .type           triton_poi_fused__native_batch_norm_legit_no_training_add_relu_16,@function
        .size           triton_poi_fused__native_batch_norm_legit_no_training_add_relu_16,(.L_x_1 - triton_poi_fused__native_batch_norm_legit_no_training_add_relu_16)
        .other          triton_poi_fused__native_batch_norm_legit_no_training_add_relu_16,@"STO_CUDA_ENTRY STV_DEFAULT"
triton_poi_fused__native_batch_norm_legit_no_training_add_relu_16:
.text.triton_poi_fused__native_batch_norm_legit_no_training_add_relu_16:
[----:B------:R-:W0:Y:S01]  /*0000*/  LDC R1, c[0x0][0x28] ;  /* 0x00000a00ff017b82 */ /* 0x000e220000000800 */
[----:B------:R-:W1:Y:S07]  /*0010*/  S2R R0, SR_TID.X ;  /* 0x0000000000007919 */ /* 0x000e6e0000002100 */
[----:B------:R-:W2:Y:S01]  /*0020*/  LDC.64 R12, c[0x0][0x228] ;  /* 0x00008a00ff0c7b82 */ /* 0x000ea20000000a00 */
[----:B------:R-:W-:Y:S01]  /*0030*/  ULDC.64 UR4, c[0x0][0x208] ;  /* 0x0000820000047ab9 */ /* 0x000fe20000000a00 */
[----:B------:R-:W3:Y:S06]  /*0040*/  S2R R3, SR_CTAID.X ;  /* 0x0000000000037919 */ /* 0x000eec0000002500 */
[----:B------:R-:W4:Y:S08]  /*0050*/  LDC.64 R8, c[0x0][0x210] ;  /* 0x00008400ff087b82 */ /* 0x000f300000000a00 */
[----:B------:R-:W5:Y:S08]  /*0060*/  LDC.64 R10, c[0x0][0x218] ;  /* 0x00008600ff0a7b82 */ /* 0x000f700000000a00 */
[----:B------:R-:W5:Y:S01]  /*0070*/  LDC.64 R14, c[0x0][0x220] ;  /* 0x00008800ff0e7b82 */ /* 0x000f620000000a00 */
[----:B-1----:R-:W-:-:S07]  /*0080*/  LOP3.LUT R0, R0, 0x7f, RZ, 0xc0, !PT ;  /* 0x0000007f00007812 */ /* 0x002fce00078ec0ff */
[----:B------:R-:W1:Y:S01]  /*0090*/  LDC.64 R16, c[0x0][0x230] ;  /* 0x00008c00ff107b82 */ /* 0x000e620000000a00 */
[----:B---3--:R-:W-:Y:S02]  /*00a0*/  SHF.R.S32.HI R2, RZ, 0x18, R3 ;  /* 0x00000018ff027819 */ /* 0x008fe40000011403 */
[----:B------:R-:W-:Y:S02]  /*00b0*/  LEA R0, R3, R0, 0x7 ;  /* 0x0000000003007211 */ /* 0x000fe400078e38ff */
[----:B------:R-:W-:-:S03]  /*00c0*/  SGXT R3, R2, 0x1 ;  /* 0x000000010203781a */ /* 0x000fc60000000200 */
[----:B------:R-:W3:Y:S01]  /*00d0*/  LDC.64 R4, c[0x0][0x238] ;  /* 0x00008e00ff047b82 */ /* 0x000ee20000000a00 */
[----:B------:R-:W-:Y:S02]  /*00e0*/  ISETP.GE.AND P0, PT, R0, 0x400, PT ;  /* 0x000004000000780c */ /* 0x000fe40003f06270 */
[----:B------:R-:W-:-:S04]  /*00f0*/  LEA.HI R3, R3, R0, RZ, 0x8 ;  /* 0x0000000003037211 */ /* 0x000fc800078f40ff */
[----:B------:R-:W-:-:S04]  /*0100*/  LOP3.LUT R3, R3, 0xffffff00, RZ, 0xc0, !PT ;  /* 0xffffff0003037812 */ /* 0x000fc800078ec0ff */
[----:B------:R-:W-:Y:S02]  /*0110*/  IADD3 R19, R0, -R3, RZ ;  /* 0x8000000300137210 */ /* 0x000fe40007ffe0ff */
[----:B------:R-:W-:-:S03]  /*0120*/  CS2R R2, SRZ ;  /* 0x0000000000027805 */ /* 0x000fc6000001ff00 */
[----:B--2---:R-:W-:-:S05]  /*0130*/  IMAD.WIDE R12, R19, 0x4, R12 ;  /* 0x00000004130c7825 */ /* 0x004fca00078e020c */
[----:B------:R2:W3:Y:S01]  /*0140*/  @!P0 LDG.E.EL R2, desc[UR4][R12.64] ;  /* 0x000000040c028981 */ /* 0x0004e2000c2e1900 */
[----:B------:R-:W-:Y:S01]  /*0150*/  CS2R R6, SRZ ;  /* 0x0000000000067805 */ /* 0x000fe2000001ff00 */
[----:B----4-:R-:W-:-:S04]  /*0160*/  IMAD.WIDE R8, R0, 0x4, R8 ;  /* 0x0000000400087825 */ /* 0x010fc800078e0208 */
[----:B-----5:R-:W-:Y:S01]  /*0170*/  IMAD.WIDE R10, R0, 0x4, R10 ;  /* 0x00000004000a7825 */ /* 0x020fe200078e020a */
[----:B------:R4:W5:Y:S03]  /*0180*/  @!P0 LDG.E R3, desc[UR4][R8.64] ;  /* 0x0000000408038981 */ /* 0x000966000c1e1900 */
[C---:B0-2---:R-:W-:Y:S01]  /*0190*/  IMAD.WIDE R12, R19.reuse, 0x4, R14 ;  /* 0x00000004130c7825 */ /* 0x045fe200078e020e */
[----:B------:R0:W5:Y:S03]  /*01a0*/  @!P0 LDG.E R6, desc[UR4][R10.64] ;  /* 0x000000040a068981 */ /* 0x000166000c1e1900 */
[C---:B-1----:R-:W-:Y:S01]  /*01b0*/  IMAD.WIDE R14, R19.reuse, 0x4, R16 ;  /* 0x00000004130e7825 */ /* 0x042fe200078e0210 */
[----:B------:R-:W2:Y:S01]  /*01c0*/  @!P0 LDG.E.EL R7, desc[UR4][R12.64] ;  /* 0x000000040c078981 */ /* 0x000ea2000c2e1900 */
[----:B------:R-:W-:Y:S01]  /*01d0*/  CS2R R16, SRZ ;  /* 0x0000000000107805 */ /* 0x000fe2000001ff00 */
[----:B----4-:R-:W1:Y:S01]  /*01e0*/  LDC.64 R8, c[0x0][0x240] ;  /* 0x00009000ff087b82 */ /* 0x010e620000000a00 */
[----:B---3--:R-:W-:-:S04]  /*01f0*/  IMAD.WIDE R4, R19, 0x4, R4 ;  /* 0x0000000413047825 */ /* 0x008fc800078e0204 */
[----:B------:R-:W3:Y:S04]  /*0200*/  @!P0 LDG.E.EL R16, desc[UR4][R14.64] ;  /* 0x000000040e108981 */ /* 0x000ee8000c2e1900 */
[----:B------:R-:W3:Y:S01]  /*0210*/  @!P0 LDG.E.EL R17, desc[UR4][R4.64] ;  /* 0x0000000404118981 */ /* 0x000ee2000c2e1900 */
[----:B0-----:R-:W-:Y:S01]  /*0220*/  HFMA2.MMA R11, -RZ, RZ, 1.625, 0 ;  /* 0x3e800000ff0b7435 */ /* 0x001fe200000001ff */
[----:B------:R-:W-:-:S04]  /*0230*/  FADD R2, R2, 9.9999997473787516356e-06 ;  /* 0x3727c5ac02027421 */ /* 0x000fc80000000000 */
[----:B------:R1:W0:Y:S01]  /*0240*/  MUFU.SQRT R18, R2 ;  /* 0x0000000200127308 */ /* 0x0002220000002000 */
[----:B-----5:R-:W-:Y:S01]  /*0250*/  FADD R6, R6, R3 ;  /* 0x0000000306067221 */ /* 0x020fe20000000000 */
[----:B-1----:R-:W-:-:S04]  /*0260*/  IMAD.WIDE R2, R0, 0x4, R8 ;  /* 0x0000000400027825 */ /* 0x002fc800078e0208 */
[----:B--2---:R-:W-:Y:S01]  /*0270*/  FADD R6, R6, -R7 ;  /* 0x8000000706067221 */ /* 0x004fe20000000000 */
[C---:B0-----:R-:W-:Y:S02]  /*0280*/  FSETP.GT.AND P1, PT, R18.reuse, 8.50705917302346158658e+37, PT ;  /* 0x7e8000001200780b */ /* 0x041fe40003f24000 */
[----:B------:R-:W-:Y:S02]  /*0290*/  FSETP.GEU.AND P2, PT, R18, 1.175494350822287508e-38, PT ;  /* 0x008000001200780b */ /* 0x000fe40003f4e000 */
[----:B------:R-:W-:-:S09]  /*02a0*/  FSEL R11, R11, 1, P1 ;  /* 0x3f8000000b0b7808 */ /* 0x000fd20000800000 */
[----:B------:R-:W-:Y:S02]  /*02b0*/  @P1 FMUL R18, R18, 0.25 ;  /* 0x3e80000012121820 */ /* 0x000fe40000400000 */
[----:B------:R-:W-:Y:S02]  /*02c0*/  @!P2 FMUL R11, R11, 16777216 ;  /* 0x4b8000000b0ba820 */ /* 0x000fe40000400000 */
[----:B------:R-:W-:-:S06]  /*02d0*/  @!P2 FMUL R18, R18, 16777216 ;  /* 0x4b8000001212a820 */ /* 0x000fcc0000400000 */
[----:B------:R-:W0:Y:S02]  /*02e0*/  MUFU.RCP R18, R18 ;  /* 0x0000001200127308 */ /* 0x000e240000001000 */
[----:B0-----:R-:W-:-:S04]  /*02f0*/  FMUL R11, R18, R11 ;  /* 0x0000000b120b7220 */ /* 0x001fc80000400000 */
[----:B------:R-:W-:-:S04]  /*0300*/  FMUL R6, R6, R11 ;  /* 0x0000000b06067220 */ /* 0x000fc80000400000 */
[----:B---3--:R-:W-:-:S05]  /*0310*/  FFMA R6, R6, R16, R17 ;  /* 0x0000001006067223 */ /* 0x008fca0000000011 */
[----:B------:R-:W-:-:S04]  /*0320*/  FSETP.GEU.AND P1, PT, R6, RZ, PT ;  /* 0x000000ff0600720b */ /* 0x000fc80003f2e000 */
[----:B------:R-:W-:Y:S01]  /*0330*/  FSEL R5, R6, RZ, P1 ;  /* 0x000000ff06057208 */ /* 0x000fe20000800000 */
[----:B------:R-:W-:Y:S08]  /*0340*/  @P0 EXIT ;  /* 0x000000000000094d */ /* 0x000ff00003800000 */
[----:B------:R-:W-:Y:S01]  /*0350*/  STG.E desc[UR4][R2.64], R5 ;  /* 0x0000000502007986 */ /* 0x000fe2000c101904 */
[----:B------:R-:W-:Y:S05]  /*0360*/  EXIT ;  /* 0x000000000000794d */ /* 0x000fea0003800000 */
.L_x_0:
[----:B------:R-:W-:-:S00]  /*0370*/  BRA `(.L_x_0) ;  /* 0xfffffffc00fc7947 */ /* 0x000fc0000383ffff */
[----:B------:R-:W-:-:S00]  /*0380*/  NOP ;  /* 0x0000000000007918 */ /* 0x000fc00000000000 */
[----:B------:R-:W-:-:S00]  /*0390*/  NOP ;  /* 0x0000000000007918 */ /* 0x000fc00000000000 */
[----:B------:R-:W-:-:S00]  /*03a0*/  NOP ;  /* 0x0000000000007918 */ /* 0x000fc00000000000 */
[----:B------:R-:W-:-:S00]  /*03b0*/  NOP ;  /* 0x0000000000007918 */ /* 0x000fc00000000000 */
[----:B------:R-:W-:-:S00]  /*03c0*/  NOP ;  /* 0x0000000000007918 */ /* 0x000fc00000000000 */
[----:B------:R-:W-:-:S00]  /*03d0*/  NOP ;  /* 0x0000000000007918 */ /* 0x000fc00000000000 */
[----:B------:R-:W-:-:S00]  /*03e0*/  NOP ;  /* 0x0000000000007918 */ /* 0x000fc00000000000 */
[----:B------:R-:W-:-:S00]  /*03f0*/  NOP ;  /* 0x0000000000007918 */ /* 0x000fc00000000000 */
.L_x_1:


//--------------------- .nv.global.init           --------------------------
	.section	.nv.global.init,"aw",@progbits
.nv.global.init:
	.type		_$_str,@object
	.size		_$_str,(_$_str_$_2 - _$_str)
_$_str:
        /*0000*/ 	.byte	0x5f, 0x5f, 0x43, 0x55, 0x44, 0x41, 0x5f, 0x46, 0x54, 0x5a, 0x00
	.type		_$_str_$_2,@object
	.size		_$_str_$_2,(.L_1 - _$_str_$_2)
_$_str_$_2:
        /*000b*/ 	.byte	0x5f, 0x5f, 0x43, 0x55, 0x44, 0x41, 0x5f, 0x50, 0x52, 0x45, 0x43, 0x5f, 0x53, 0x51, 0x52, 0x54
        /*001b*/ 	.byte	0x00
.L_1:


//--------------------- .nv.constant0.triton_poi_fused__native_batch_norm_legit_no_training_add_relu_16 --------------------------
	.section	.nv.constant0.triton_poi_fused__native_batch_norm_legit_no_training_add_relu_16,"a",@progbits
	.sectionflags	@""
	.align	4
.nv.constant0.triton_poi_fused__native_batch_norm_legit_no_training_add_relu_16:
	.zero		588
